	.headerflags	@"EF_CUDA_TEXMODE_UNIFIED EF_CUDA_64BIT_ADDRESS EF_CUDA_ACCELERATORS EF_CUDA_SM90 EF_CUDA_VIRTUAL_SM(EF_CUDA_SM90)"
	.elftype	@"ET_EXEC"


//--------------------- .nv.info                  --------------------------
	.section	.nv.info,"",@"SHT_CUDA_INFO"
	.align	4


	//----- nvinfo : EIATTR_REGCOUNT
	.align		4
        /*0000*/ 	.byte	0x04, 0x2f
        /*0002*/ 	.short	(.L_1 - .L_0)
	.align		4
.L_0:
        /*0004*/ 	.word	index@(triton_poi_fused_cat_25)
        /*0008*/ 	.word	0x00000010


	//----- nvinfo : EIATTR_MIN_STACK_SIZE
	.align		4
.L_1:
        /*000c*/ 	.byte	0x04, 0x12
        /*000e*/ 	.short	(.L_3 - .L_2)
	.align		4
.L_2:
        /*0010*/ 	.word	index@(triton_poi_fused_cat_25)
        /*0014*/ 	.word	0x00000000


	//----- nvinfo : EIATTR_FRAME_SIZE
	.align		4
.L_3:
        /*0018*/ 	.byte	0x04, 0x11
        /*001a*/ 	.short	(.L_5 - .L_4)
	.align		4
.L_4:
        /*001c*/ 	.word	index@(triton_poi_fused_cat_25)
        /*0020*/ 	.word	0x00000000


	//----- nvinfo : EIATTR_MIN_STACK_SIZE
	.align		4
.L_5:
        /*0024*/ 	.byte	0x04, 0x12
        /*0026*/ 	.short	(.L_7 - .L_6)
	.align		4
.L_6:
        /*0028*/ 	.word	index@(triton_poi_fused_cat_25)
        /*002c*/ 	.word	0x00000000
.L_7:


//--------------------- .nv.info.triton_poi_fused_cat_25 --------------------------
	.section	.nv.info.triton_poi_fused_cat_25,"",@"SHT_CUDA_INFO"
	.sectionflags	@""
	.align	4


	//----- nvinfo : EIATTR_CUDA_API_VERSION
	.align		4
        /*0000*/ 	.byte	0x04, 0x37
        /*0002*/ 	.short	(.L_9 - .L_8)
.L_8:
        /*0004*/ 	.word	0x0000007c


	//----- nvinfo : EIATTR_KPARAM_INFO
	.align		4
.L_9:
        /*0008*/ 	.byte	0x04, 0x17
        /*000a*/ 	.short	(.L_11 - .L_10)
.L_10:
        /*000c*/ 	.word	0x00000000
        /*0010*/ 	.short	0x0004
        /*0012*/ 	.short	0x0020
        /*0014*/ 	.byte	0x00, 0xf0, 0x11, 0x00


	//----- nvinfo : EIATTR_KPARAM_INFO
	.align		4
.L_11:
        /*0018*/ 	.byte	0x04, 0x17
        /*001a*/ 	.short	(.L_13 - .L_12)
.L_12:
        /*001c*/ 	.word	0x00000000
        /*0020*/ 	.short	0x0003
        /*0022*/ 	.short	0x0018
        /*0024*/ 	.byte	0x00, 0xf4, 0x21, 0x00


	//----- nvinfo : EIATTR_KPARAM_INFO
	.align		4
.L_13:
        /*0028*/ 	.byte	0x04, 0x17
        /*002a*/ 	.short	(.L_15 - .L_14)
.L_14:
        /*002c*/ 	.word	0x00000000
        /*0030*/ 	.short	0x0002
        /*0032*/ 	.short	0x0010
        /*0034*/ 	.byte	0x00, 0xf4, 0x21, 0x00


	//----- nvinfo : EIATTR_KPARAM_INFO
	.align		4
.L_15:
        /*0038*/ 	.byte	0x04, 0x17
        /*003a*/ 	.short	(.L_17 - .L_16)
.L_16:
        /*003c*/ 	.word	0x00000000
        /*0040*/ 	.short	0x0001
        /*0042*/ 	.short	0x0008
        /*0044*/ 	.byte	0x00, 0xf4, 0x21, 0x00


	//----- nvinfo : EIATTR_KPARAM_INFO
	.align		4
.L_17:
        /*0048*/ 	.byte	0x04, 0x17
        /*004a*/ 	.short	(.L_19 - .L_18)
.L_18:
        /*004c*/ 	.word	0x00000000
        /*0050*/ 	.short	0x0000
        /*0052*/ 	.short	0x0000
        /*0054*/ 	.byte	0x00, 0xf4, 0x21, 0x00


	//----- nvinfo : EIATTR_SPARSE_MMA_MASK
	.align		4
.L_19:
        /*0058*/ 	.byte	0x03, 0x50
        /*005a*/ 	.short	0x0000


	//----- nvinfo : EIATTR_MAXREG_COUNT
	.align		4
        /*005c*/ 	.byte	0x03, 0x1b
        /*005e*/ 	.short	0x00ff


	//----- nvinfo : EIATTR_EXIT_INSTR_OFFSETS
	.align		4
        /*0060*/ 	.byte	0x04, 0x1c
        /*0062*/ 	.short	(.L_21 - .L_20)


	//   ....[0]....
.L_20:
        /*0064*/ 	.word	0x00000220


	//----- nvinfo : EIATTR_REQNTID
	.align		4
.L_21:
        /*0068*/ 	.byte	0x04, 0x10
        /*006a*/ 	.short	(.L_23 - .L_22)
.L_22:
        /*006c*/ 	.word	0x00000080
        /*0070*/ 	.word	0x00000001
        /*0074*/ 	.word	0x00000001


	//----- nvinfo : EIATTR_CBANK_PARAM_SIZE
	.align		4
.L_23:
        /*0078*/ 	.byte	0x03, 0x19
        /*007a*/ 	.short	0x0024


	//----- nvinfo : EIATTR_PARAM_CBANK
	.align		4
        /*007c*/ 	.byte	0x04, 0x0a
        /*007e*/ 	.short	(.L_25 - .L_24)
	.align		4
.L_24:
        /*0080*/ 	.word	index@(.nv.constant0.triton_poi_fused_cat_25)
        /*0084*/ 	.short	0x0210
        /*0086*/ 	.short	0x0024


	//----- nvinfo : EIATTR_SW_WAR
	.align		4
.L_25:
        /*0088*/ 	.byte	0x04, 0x36
        /*008a*/ 	.short	(.L_27 - .L_26)
.L_26:
        /*008c*/ 	.word	0x00000008
.L_27:


//--------------------- .nv.callgraph             --------------------------
	.section	.nv.callgraph,"",@"SHT_CUDA_CALLGRAPH"
	.align	4
	.sectionentsize	8
	.align		4
        /*0000*/ 	.word	0x00000000
	.align		4
        /*0004*/ 	.word	0xffffffff
	.align		4
        /*0008*/ 	.word	0x00000000
	.align		4
        /*000c*/ 	.word	0xfffffffe
	.align		4
        /*0010*/ 	.word	0x00000000
	.align		4
        /*0014*/ 	.word	0xfffffffd
	.align		4
        /*0018*/ 	.word	0x00000000
	.align		4
        /*001c*/ 	.word	0xfffffffc


//--------------------- .text.triton_poi_fused_cat_25 --------------------------
	.section	.text.triton_poi_fused_cat_25,"ax",@progbits
	.align	128
        .global         triton_poi_fused_cat_25
        .type           triton_poi_fused_cat_25,@function
        .size           triton_poi_fused_cat_25,(.L_x_1 - triton_poi_fused_cat_25)
        .other          triton_poi_fused_cat_25,@"STO_CUDA_ENTRY STV_DEFAULT"
triton_poi_fused_cat_25:
.text.triton_poi_fused_cat_25:
[----:B------:R-:W-:Y:S01]  /*0000*/  LDC R1, c[0x0][0x28] ;  /* 0x00000a00ff017b82 */ /* 0x000fe20000000800 */
[----:B------:R-:W1:Y:S07]  /*0010*/  S2R R0, SR_TID.X ;  /* 0x0000000000007919 */ /* 0x000e6e0000002100 */
[----:B------:R-:W2:Y:S01]  /*0020*/  LDC.64 R4, c[0x0][0x210] ;  /* 0x00008400ff047b82 */ /* 0x000ea20000000a00 */
[----:B------:R-:W-:Y:S01]  /*0030*/  ULDC.64 UR4, c[0x0][0x208] ;  /* 0x0000820000047ab9 */ /* 0x000fe20000000a00 */
[----:B------:R-:W3:Y:S06]  /*0040*/  S2R R3, SR_CTAID.X ;  /* 0x0000000000037919 */ /* 0x000eec0000002500 */
[----:B------:R-:W4:Y:S01]  /*0050*/  LDC.64 R6, c[0x0][0x218] ;  /* 0x00008600ff067b82 */ /* 0x000f220000000a00 */
[----:B-1----:R-:W-:-:S02]  /*0060*/  LOP3.LUT R0, R0, 0x7f, RZ, 0xc0, !PT ;  /* 0x0000007f00007812 */ /* 0x002fc400078ec0ff */
[----:B---3--:R-:W-:-:S03]  /*0070*/  SHF.R.S32.HI R8, RZ, 0x18, R3 ;  /* 0x00000018ff087819 */ /* 0x008fc60000011403 */
[----:B------:R-:W-:Y:S02]  /*0080*/  IMAD R9, R3, 0x80, R0 ;  /* 0x0000008003097824 */ /* 0x000fe400078e0200 */
[----:B------:R-:W1:Y:S01]  /*0090*/  LDC.64 R2, c[0x0][0x220] ;  /* 0x00008800ff027b82 */ /* 0x000e620000000a00 */
[----:B------:R-:W-:Y:S01]  /*00a0*/  SGXT R8, R8, 0x1 ;  /* 0x000000010808781a */ /* 0x000fe20000000200 */
[----:B--2---:R-:W-:Y:S01]  /*00b0*/  IMAD.WIDE R4, R9, 0x4, R4 ;  /* 0x0000000409047825 */ /* 0x004fe200078e0204 */
[----:B------:R-:W-:Y:S02]  /*00c0*/  SHF.R.S32.HI R0, RZ, 0x1f, R9 ;  /* 0x0000001fff007819 */ /* 0x000fe40000011409 */
[-C--:B------:R-:W-:Y:S02]  /*00d0*/  LEA.HI R10, R8, R9.reuse, RZ, 0xc ;  /* 0x00000009080a7211 */ /* 0x080fe400078f60ff */
[----:B------:R-:W-:Y:S01]  /*00e0*/  LEA.HI R0, R0, R9, RZ, 0x8 ;  /* 0x0000000900007211 */ /* 0x000fe200078f40ff */
[----:B------:R-:W2:Y:S01]  /*00f0*/  LDG.E R4, desc[UR4][R4.64] ;  /* 0x0000000404047981 */ /* 0x000ea2000c1e1900 */
[----:B------:R-:W-:-:S02]  /*0100*/  SHF.R.S32.HI R11, RZ, 0xc, R10 ;  /* 0x0000000cff0b7819 */ /* 0x000fc4000001140a */
[----:B------:R-:W-:-:S05]  /*0110*/  LOP3.LUT R8, R0, 0xffffff00, RZ, 0xc0, !PT ;  /* 0xffffff0000087812 */ /* 0x000fca00078ec0ff */
[----:B------:R-:W-:Y:S02]  /*0120*/  IMAD.IADD R10, R9, 0x1, -R8 ;  /* 0x00000001090a7824 */ /* 0x000fe400078e0a08 */
[----:B------:R-:W3:Y:S03]  /*0130*/  LDC.64 R8, c[0x0][0x228] ;  /* 0x00008a00ff087b82 */ /* 0x000ee60000000a00 */
[----:B------:R-:W-:-:S05]  /*0140*/  LEA R11, R11, R10, 0x8 ;  /* 0x0000000a0b0b7211 */ /* 0x000fca00078e40ff */
[----:B----4-:R-:W-:-:S04]  /*0150*/  IMAD.WIDE R6, R11, 0x4, R6 ;  /* 0x000000040b067825 */ /* 0x010fc800078e0206 */
[----:B-1----:R-:W-:Y:S02]  /*0160*/  IMAD.WIDE R2, R11, 0x4, R2 ;  /* 0x000000040b027825 */ /* 0x002fe400078e0202 */
[----:B------:R-:W2:Y:S04]  /*0170*/  LDG.E.EL R7, desc[UR4][R6.64] ;  /* 0x0000000406077981 */ /* 0x000ea8000c2e1900 */
[----:B------:R-:W4:Y:S01]  /*0180*/  LDG.E.EL R2, desc[UR4][R2.64] ;  /* 0x0000000402027981 */ /* 0x000f22000c2e1900 */
[----:B------:R-:W-:-:S05]  /*0190*/  IMAD.SHL.U32 R0, R0, 0x2, RZ ;  /* 0x0000000200007824 */ /* 0x000fca00078e00ff */
[----:B------:R-:W-:-:S04]  /*01a0*/  LOP3.LUT R13, R0, 0xfffffe00, RZ, 0xc0, !PT ;  /* 0xfffffe00000d7812 */ /* 0x000fc800078ec0ff */
[----:B------:R-:W-:Y:S01]  /*01b0*/  IADD3 R13, R10, R13, RZ ;  /* 0x0000000d0a0d7210 */ /* 0x000fe20007ffe0ff */
[----:B--2---:R-:W-:-:S04]  /*01c0*/  FADD R11, R4, -R7 ;  /* 0x80000007040b7221 */ /* 0x004fc80000000000 */
[----:B----4-:R-:W-:-:S05]  /*01d0*/  FMUL R11, R2, R11 ;  /* 0x0000000b020b7220 */ /* 0x010fca0000400000 */
[----:B------:R-:W-:Y:S01]  /*01e0*/  FSETP.GT.AND P0, PT, R11, RZ, PT ;  /* 0x000000ff0b00720b */ /* 0x000fe20003f04000 */
[----:B---3--:R-:W-:-:S12]  /*01f0*/  IMAD.WIDE R4, R13, 0x4, R8 ;  /* 0x000000040d047825 */ /* 0x008fd800078e0208 */
[----:B------:R-:W-:-:S05]  /*0200*/  @!P0 FMUL R11, R11, 0.10000000149011611938 ;  /* 0x3dcccccd0b0b8820 */ /* 0x000fca0000400000 */
[----:B------:R-:W-:Y:S01]  /*0210*/  STG.E desc[UR4][R4.64], R11 ;  /* 0x0000000b04007986 */ /* 0x000fe2000c101904 */
[----:B------:R-:W-:Y:S05]  /*0220*/  EXIT ;  /* 0x000000000000794d */ /* 0x000fea0003800000 */
.L_x_0:
[----:B------:R-:W-:-:S00]  /*0230*/  BRA `(.L_x_0) ;  /* 0xfffffffc00fc7947 */ /* 0x000fc0000383ffff */
[----:B------:R-:W-:-:S00]  /*0240*/  NOP ;  /* 0x0000000000007918 */ /* 0x000fc00000000000 */
        /* <DEDUP_REMOVED lines=11> */
.L_x_1:


//--------------------- .nv.constant0.triton_poi_fused_cat_25 --------------------------
	.section	.nv.constant0.triton_poi_fused_cat_25,"a",@progbits
	.sectionflags	@""
	.align	4
.nv.constant0.triton_poi_fused_cat_25:
	.zero		564
